//
// Generated by NVIDIA NVVM Compiler
//
// Compiler Build ID: CL-36424714
// Cuda compilation tools, release 13.0, V13.0.88
// Based on NVVM 20.0.0
//

.version 9.0
.target sm_100
.address_size 64

	// .globl	_Z17maxpooling_kernelPfS_iiiiiiiiiii

.visible .entry _Z17maxpooling_kernelPfS_iiiiiiiiiii(
	.param .u64 .ptr .align 1 _Z17maxpooling_kernelPfS_iiiiiiiiiii_param_0,
	.param .u64 .ptr .align 1 _Z17maxpooling_kernelPfS_iiiiiiiiiii_param_1,
	.param .u32 _Z17maxpooling_kernelPfS_iiiiiiiiiii_param_2,
	.param .u32 _Z17maxpooling_kernelPfS_iiiiiiiiiii_param_3,
	.param .u32 _Z17maxpooling_kernelPfS_iiiiiiiiiii_param_4,
	.param .u32 _Z17maxpooling_kernelPfS_iiiiiiiiiii_param_5,
	.param .u32 _Z17maxpooling_kernelPfS_iiiiiiiiiii_param_6,
	.param .u32 _Z17maxpooling_kernelPfS_iiiiiiiiiii_param_7,
	.param .u32 _Z17maxpooling_kernelPfS_iiiiiiiiiii_param_8,
	.param .u32 _Z17maxpooling_kernelPfS_iiiiiiiiiii_param_9,
	.param .u32 _Z17maxpooling_kernelPfS_iiiiiiiiiii_param_10,
	.param .u32 _Z17maxpooling_kernelPfS_iiiiiiiiiii_param_11,
	.param .u32 _Z17maxpooling_kernelPfS_iiiiiiiiiii_param_12
)
{
	.reg .pred 	%p<42>;
	.reg .b32 	%r<67>;
	.reg .b32 	%f<35>;
	.reg .b64 	%rd<12>;

	ld.param.u64 	%rd5, [_Z17maxpooling_kernelPfS_iiiiiiiiiii_param_0];
	ld.param.u64 	%rd6, [_Z17maxpooling_kernelPfS_iiiiiiiiiii_param_1];
	ld.param.u32 	%r23, [_Z17maxpooling_kernelPfS_iiiiiiiiiii_param_4];
	ld.param.u32 	%r24, [_Z17maxpooling_kernelPfS_iiiiiiiiiii_param_5];
	ld.param.u32 	%r25, [_Z17maxpooling_kernelPfS_iiiiiiiiiii_param_6];
	ld.param.u32 	%r26, [_Z17maxpooling_kernelPfS_iiiiiiiiiii_param_7];
	ld.param.u32 	%r27, [_Z17maxpooling_kernelPfS_iiiiiiiiiii_param_8];
	ld.param.u32 	%r28, [_Z17maxpooling_kernelPfS_iiiiiiiiiii_param_9];
	ld.param.u32 	%r29, [_Z17maxpooling_kernelPfS_iiiiiiiiiii_param_10];
	ld.param.u32 	%r30, [_Z17maxpooling_kernelPfS_iiiiiiiiiii_param_11];
	ld.param.u32 	%r31, [_Z17maxpooling_kernelPfS_iiiiiiiiiii_param_12];
	cvta.to.global.u64 	%rd1, %rd6;
	mov.u32 	%r32, %ctaid.x;
	mov.u32 	%r33, %ntid.x;
	mov.u32 	%r34, %tid.x;
	mad.lo.s32 	%r1, %r32, %r33, %r34;
	setp.ge.s32 	%p1, %r1, %r31;
	@%p1 bra 	$L__BB0_33;
	setp.lt.s32 	%p2, %r25, 1;
	mov.f32 	%f33, 0fFF7FFFFF;
	@%p2 bra 	$L__BB0_32;
	shl.b32 	%r36, %r28, 1;
	sub.s32 	%r37, %r24, %r26;
	add.s32 	%r38, %r37, %r36;
	div.s32 	%r39, %r38, %r30;
	add.s32 	%r40, %r39, 1;
	shl.b32 	%r41, %r27, 1;
	sub.s32 	%r42, %r23, %r25;
	add.s32 	%r43, %r42, %r41;
	div.s32 	%r44, %r43, %r29;
	add.s32 	%r45, %r44, 1;
	div.s32 	%r46, %r1, %r40;
	div.s32 	%r47, %r46, %r45;
	mad.lo.s32 	%r49, %r47, %r44, %r47;
	sub.s32 	%r50, %r46, %r49;
	mul.lo.s32 	%r51, %r50, %r29;
	sub.s32 	%r2, %r51, %r27;
	mad.lo.s32 	%r52, %r46, %r39, %r46;
	sub.s32 	%r53, %r1, %r52;
	mul.lo.s32 	%r54, %r53, %r30;
	sub.s32 	%r3, %r54, %r28;
	mul.lo.s32 	%r4, %r47, %r23;
	and.b32  	%r5, %r26, 3;
	and.b32  	%r6, %r26, 2147483644;
	neg.s32 	%r7, %r6;
	add.s32 	%r8, %r3, 3;
	add.s64 	%rd2, %rd1, 8;
	mov.f32 	%f33, 0fFF7FFFFF;
	mov.b32 	%r62, 0;
$L__BB0_3:
	setp.lt.s32 	%p3, %r26, 1;
	add.s32 	%r10, %r2, %r62;
	setp.lt.s32 	%p4, %r10, 0;
	setp.ge.s32 	%p5, %r10, %r23;
	or.pred  	%p6, %p4, %p3;
	or.pred  	%p7, %p6, %p5;
	@%p7 bra 	$L__BB0_31;
	setp.lt.u32 	%p8, %r26, 4;
	add.s32 	%r56, %r4, %r10;
	mul.lo.s32 	%r11, %r56, %r24;
	mov.b32 	%r66, 0;
	@%p8 bra 	$L__BB0_19;
	add.s32 	%r63, %r3, %r11;
	mov.u32 	%r64, %r8;
	mov.u32 	%r65, %r7;
$L__BB0_6:
	mul.wide.s32 	%rd7, %r63, 4;
	add.s64 	%rd3, %rd2, %rd7;
	add.s32 	%r16, %r64, -2;
	add.s32 	%r57, %r64, -3;
	setp.lt.s32 	%p9, %r57, 0;
	setp.ge.s32 	%p10, %r57, %r24;
	or.pred  	%p11, %p9, %p10;
	@%p11 bra 	$L__BB0_9;
	ld.global.f32 	%f3, [%rd3+-8];
	setp.leu.f32 	%p12, %f3, %f33;
	@%p12 bra 	$L__BB0_9;
	mov.f32 	%f33, %f3;
$L__BB0_9:
	setp.lt.s32 	%p13, %r16, 0;
	setp.ge.s32 	%p14, %r16, %r24;
	or.pred  	%p15, %p13, %p14;
	@%p15 bra 	$L__BB0_12;
	ld.global.f32 	%f5, [%rd3+-4];
	setp.leu.f32 	%p16, %f5, %f33;
	@%p16 bra 	$L__BB0_12;
	mov.f32 	%f33, %f5;
$L__BB0_12:
	add.s32 	%r58, %r16, 1;
	setp.lt.s32 	%p17, %r58, 0;
	setp.ge.s32 	%p18, %r58, %r24;
	or.pred  	%p19, %p17, %p18;
	@%p19 bra 	$L__BB0_15;
	ld.global.f32 	%f7, [%rd3];
	setp.leu.f32 	%p20, %f7, %f33;
	@%p20 bra 	$L__BB0_15;
	mov.f32 	%f33, %f7;
$L__BB0_15:
	setp.lt.s32 	%p21, %r64, 0;
	setp.ge.s32 	%p22, %r64, %r24;
	or.pred  	%p23, %p21, %p22;
	@%p23 bra 	$L__BB0_18;
	ld.global.f32 	%f9, [%rd3+4];
	setp.leu.f32 	%p24, %f9, %f33;
	@%p24 bra 	$L__BB0_18;
	mov.f32 	%f33, %f9;
$L__BB0_18:
	add.s32 	%r65, %r65, 4;
	add.s32 	%r64, %r64, 4;
	add.s32 	%r63, %r63, 4;
	setp.ne.s32 	%p25, %r65, 0;
	mov.u32 	%r66, %r6;
	@%p25 bra 	$L__BB0_6;
$L__BB0_19:
	setp.eq.s32 	%p26, %r5, 0;
	@%p26 bra 	$L__BB0_31;
	add.s32 	%r21, %r3, %r66;
	setp.lt.s32 	%p27, %r21, 0;
	setp.ge.s32 	%p28, %r21, %r24;
	add.s32 	%r59, %r21, %r11;
	mul.wide.s32 	%rd8, %r59, 4;
	add.s64 	%rd4, %rd1, %rd8;
	or.pred  	%p29, %p27, %p28;
	@%p29 bra 	$L__BB0_23;
	ld.global.f32 	%f13, [%rd4];
	setp.leu.f32 	%p30, %f13, %f33;
	@%p30 bra 	$L__BB0_23;
	mov.f32 	%f33, %f13;
$L__BB0_23:
	setp.eq.s32 	%p31, %r5, 1;
	@%p31 bra 	$L__BB0_31;
	add.s32 	%r60, %r21, 1;
	setp.lt.s32 	%p32, %r60, 0;
	setp.ge.s32 	%p33, %r60, %r24;
	or.pred  	%p34, %p32, %p33;
	@%p34 bra 	$L__BB0_27;
	ld.global.f32 	%f15, [%rd4+4];
	setp.leu.f32 	%p35, %f15, %f33;
	@%p35 bra 	$L__BB0_27;
	mov.f32 	%f33, %f15;
$L__BB0_27:
	setp.eq.s32 	%p36, %r5, 2;
	@%p36 bra 	$L__BB0_31;
	add.s32 	%r61, %r21, 2;
	setp.lt.s32 	%p37, %r61, 0;
	setp.ge.s32 	%p38, %r61, %r24;
	or.pred  	%p39, %p37, %p38;
	@%p39 bra 	$L__BB0_31;
	ld.global.f32 	%f17, [%rd4+8];
	setp.leu.f32 	%p40, %f17, %f33;
	@%p40 bra 	$L__BB0_31;
	mov.f32 	%f33, %f17;
$L__BB0_31:
	add.s32 	%r62, %r62, 1;
	setp.ne.s32 	%p41, %r62, %r25;
	@%p41 bra 	$L__BB0_3;
$L__BB0_32:
	cvta.to.global.u64 	%rd9, %rd5;
	mul.wide.s32 	%rd10, %r1, 4;
	add.s64 	%rd11, %rd9, %rd10;
	st.global.f32 	[%rd11], %f33;
$L__BB0_33:
	ret;

}


// ===== COMPILED SASS (sm_100) =====

	.target	sm_100

	.elftype	@"ET_EXEC"


//--------------------- .note.nv.tkinfo           --------------------------
	.section	.note.nv.tkinfo,"",@"SHT_NOTE"
	.sectionflags	@"SHF_NOTE_NV_TKINFO"
	.tkinfo
        /*0018*/ 	.word	0x00000002
        /*0030*/ 	.string	""
        /*0030*/ 	.string	"ptxas"
        /*0030*/ 	.string	"Cuda compilation tools, release 13.0, V13.0.88"
        /*0030*/ 	.string	"Build cuda_13.0.r13.0/compiler.36424714_0"
        /*0030*/ 	.string	"-arch sm_100 -m 64 "



//--------------------- .note.nv.cuinfo           --------------------------
	.section	.note.nv.cuinfo,"",@"SHT_NOTE"
	.sectionflags	@"SHF_NOTE_NV_CUINFO"
        /*0018*/ 	.short	0x0002
        /*001a*/ 	.short	0x0064
        /*001c*/ 	.short	0x0082
	.zero		2


//--------------------- .nv.info                  --------------------------
	.section	.nv.info,"",@"SHT_CUDA_INFO"
	.align	4


	//----- nvinfo : EIATTR_REGCOUNT
	.align		4
        /*0000*/ 	.byte	0x04, 0x2f
        /*0002*/ 	.short	(.L_1 - .L_0)
	.align		4
.L_0:
        /*0004*/ 	.word	index@(_Z17maxpooling_kernelPfS_iiiiiiiiiii)
        /*0008*/ 	.word	0x00000015


	//----- nvinfo : EIATTR_FRAME_SIZE
	.align		4
.L_1:
        /*000c*/ 	.byte	0x04, 0x11
        /*000e*/ 	.short	(.L_3 - .L_2)
	.align		4
.L_2:
        /*0010*/ 	.word	index@(_Z17maxpooling_kernelPfS_iiiiiiiiiii)
        /*0014*/ 	.word	0x00000000


	//----- nvinfo : EIATTR_MIN_STACK_SIZE
	.align		4
.L_3:
        /*0018*/ 	.byte	0x04, 0x12
        /*001a*/ 	.short	(.L_5 - .L_4)
	.align		4
.L_4:
        /*001c*/ 	.word	index@(_Z17maxpooling_kernelPfS_iiiiiiiiiii)
        /*0020*/ 	.word	0x00000000
.L_5:


//--------------------- .nv.compat                --------------------------
	.section	.nv.compat,"",@"SHT_CUDA_COMPAT_INFO"
	.align	4
        /*0000*/ 	.byte	0x02, 0x09, 0x00, 0x00, 0x02, 0x02, 0x01, 0x00, 0x02, 0x05, 0x05, 0x00, 0x03, 0x07, 0x01, 0x01
        /*0010*/ 	.byte	0x02, 0x03, 0x00, 0x00, 0x02, 0x06, 0x01, 0x00, 0x04, 0x0b, 0x08, 0x00, 0x09, 0x00, 0x00, 0x00
        /*0020*/ 	.byte	0x00, 0x00, 0x00, 0x00


//--------------------- .nv.info._Z17maxpooling_kernelPfS_iiiiiiiiiii --------------------------
	.section	.nv.info._Z17maxpooling_kernelPfS_iiiiiiiiiii,"",@"SHT_CUDA_INFO"
	.sectionflags	@""
	.align	4


	//----- nvinfo : EIATTR_CUDA_API_VERSION
	.align		4
        /*0000*/ 	.byte	0x04, 0x37
        /*0002*/ 	.short	(.L_7 - .L_6)
.L_6:
        /*0004*/ 	.word	0x00000082


	//----- nvinfo : EIATTR_KPARAM_INFO
	.align		4
.L_7:
        /*0008*/ 	.byte	0x04, 0x17
        /*000a*/ 	.short	(.L_9 - .L_8)
.L_8:
        /*000c*/ 	.word	0x00000000
        /*0010*/ 	.short	0x000c
        /*0012*/ 	.short	0x0038
        /*0014*/ 	.byte	0x00, 0xf0, 0x11, 0x00


	//----- nvinfo : EIATTR_KPARAM_INFO
	.align		4
.L_9:
        /*0018*/ 	.byte	0x04, 0x17
        /*001a*/ 	.short	(.L_11 - .L_10)
.L_10:
        /*001c*/ 	.word	0x00000000
        /*0020*/ 	.short	0x000b
        /*0022*/ 	.short	0x0034
        /*0024*/ 	.byte	0x00, 0xf0, 0x11, 0x00


	//----- nvinfo : EIATTR_KPARAM_INFO
	.align		4
.L_11:
        /*0028*/ 	.byte	0x04, 0x17
        /*002a*/ 	.short	(.L_13 - .L_12)
.L_12:
        /*002c*/ 	.word	0x00000000
        /*0030*/ 	.short	0x000a
        /*0032*/ 	.short	0x0030
        /*0034*/ 	.byte	0x00, 0xf0, 0x11, 0x00


	//----- nvinfo : EIATTR_KPARAM_INFO
	.align		4
.L_13:
        /*0038*/ 	.byte	0x04, 0x17
        /*003a*/ 	.short	(.L_15 - .L_14)
.L_14:
        /*003c*/ 	.word	0x00000000
        /*0040*/ 	.short	0x0009
        /*0042*/ 	.short	0x002c
        /*0044*/ 	.byte	0x00, 0xf0, 0x11, 0x00


	//----- nvinfo : EIATTR_KPARAM_INFO
	.align		4
.L_15:
        /*0048*/ 	.byte	0x04, 0x17
        /*004a*/ 	.short	(.L_17 - .L_16)
.L_16:
        /*004c*/ 	.word	0x00000000
        /*0050*/ 	.short	0x0008
        /*0052*/ 	.short	0x0028
        /*0054*/ 	.byte	0x00, 0xf0, 0x11, 0x00


	//----- nvinfo : EIATTR_KPARAM_INFO
	.align		4
.L_17:
        /*0058*/ 	.byte	0x04, 0x17
        /*005a*/ 	.short	(.L_19 - .L_18)
.L_18:
        /*005c*/ 	.word	0x00000000
        /*0060*/ 	.short	0x0007
        /*0062*/ 	.short	0x0024
        /*0064*/ 	.byte	0x00, 0xf0, 0x11, 0x00


	//----- nvinfo : EIATTR_KPARAM_INFO
	.align		4
.L_19:
        /*0068*/ 	.byte	0x04, 0x17
        /*006a*/ 	.short	(.L_21 - .L_20)
.L_20:
        /*006c*/ 	.word	0x00000000
        /*0070*/ 	.short	0x0006
        /*0072*/ 	.short	0x0020
        /*0074*/ 	.byte	0x00, 0xf0, 0x11, 0x00


	//----- nvinfo : EIATTR_KPARAM_INFO
	.align		4
.L_21:
        /*0078*/ 	.byte	0x04, 0x17
        /*007a*/ 	.short	(.L_23 - .L_22)
.L_22:
        /*007c*/ 	.word	0x00000000
        /*0080*/ 	.short	0x0005
        /*0082*/ 	.short	0x001c
        /*0084*/ 	.byte	0x00, 0xf0, 0x11, 0x00


	//----- nvinfo : EIATTR_KPARAM_INFO
	.align		4
.L_23:
        /*0088*/ 	.byte	0x04, 0x17
        /*008a*/ 	.short	(.L_25 - .L_24)
.L_24:
        /*008c*/ 	.word	0x00000000
        /*0090*/ 	.short	0x0004
        /*0092*/ 	.short	0x0018
        /*0094*/ 	.byte	0x00, 0xf0, 0x11, 0x00


	//----- nvinfo : EIATTR_KPARAM_INFO
	.align		4
.L_25:
        /*0098*/ 	.byte	0x04, 0x17
        /*009a*/ 	.short	(.L_27 - .L_26)
.L_26:
        /*009c*/ 	.word	0x00000000
        /*00a0*/ 	.short	0x0003
        /*00a2*/ 	.short	0x0014
        /*00a4*/ 	.byte	0x00, 0xf0, 0x11, 0x00


	//----- nvinfo : EIATTR_KPARAM_INFO
	.align		4
.L_27:
        /*00a8*/ 	.byte	0x04, 0x17
        /*00aa*/ 	.short	(.L_29 - .L_28)
.L_28:
        /*00ac*/ 	.word	0x00000000
        /*00b0*/ 	.short	0x0002
        /*00b2*/ 	.short	0x0010
        /*00b4*/ 	.byte	0x00, 0xf0, 0x11, 0x00


	//----- nvinfo : EIATTR_KPARAM_INFO
	.align		4
.L_29:
        /*00b8*/ 	.byte	0x04, 0x17
        /*00ba*/ 	.short	(.L_31 - .L_30)
.L_30:
        /*00bc*/ 	.word	0x00000000
        /*00c0*/ 	.short	0x0001
        /*00c2*/ 	.short	0x0008
        /*00c4*/ 	.byte	0x00, 0xf5, 0x21, 0x00


	//----- nvinfo : EIATTR_KPARAM_INFO
	.align		4
.L_31:
        /*00c8*/ 	.byte	0x04, 0x17
        /*00ca*/ 	.short	(.L_33 - .L_32)
.L_32:
        /*00cc*/ 	.word	0x00000000
        /*00d0*/ 	.short	0x0000
        /*00d2*/ 	.short	0x0000
        /*00d4*/ 	.byte	0x00, 0xf5, 0x21, 0x00


	//----- nvinfo : EIATTR_SPARSE_MMA_MASK
	.align		4
.L_33:
        /*00d8*/ 	.byte	0x03, 0x50
        /*00da*/ 	.short	0x0000


	//----- nvinfo : EIATTR_MAXREG_COUNT
	.align		4
        /*00dc*/ 	.byte	0x03, 0x1b
        /*00de*/ 	.short	0x00ff


	//----- nvinfo : EIATTR_MERCURY_ISA_VERSION
	.align		4
        /*00e0*/ 	.byte	0x03, 0x5f
        /*00e2*/ 	.short	0x0101


	//----- nvinfo : EIATTR_VRC_CTA_INIT_COUNT
	.align		4
        /*00e4*/ 	.byte	0x02, 0x4a
	.zero		1
	.zero		1


	//----- nvinfo : EIATTR_EXIT_INSTR_OFFSETS
	.align		4
        /*00e8*/ 	.byte	0x04, 0x1c
        /*00ea*/ 	.short	(.L_35 - .L_34)


	//   ....[0]....
.L_34:
        /*00ec*/ 	.word	0x00000070


	//   ....[1]....
        /*00f0*/ 	.word	0x00000f20


	//----- nvinfo : EIATTR_CRS_STACK_SIZE
	.align		4
.L_35:
        /*00f4*/ 	.byte	0x04, 0x1e
        /*00f6*/ 	.short	(.L_37 - .L_36)
.L_36:
        /*00f8*/ 	.word	0x00000000


	//----- nvinfo : EIATTR_CBANK_PARAM_SIZE
	.align		4
.L_37:
        /*00fc*/ 	.byte	0x03, 0x19
        /*00fe*/ 	.short	0x003c


	//----- nvinfo : EIATTR_PARAM_CBANK
	.align		4
        /*0100*/ 	.byte	0x04, 0x0a
        /*0102*/ 	.short	(.L_39 - .L_38)
	.align		4
.L_38:
        /*0104*/ 	.word	index@(.nv.constant0._Z17maxpooling_kernelPfS_iiiiiiiiiii)
        /*0108*/ 	.short	0x0380
        /*010a*/ 	.short	0x003c


	//----- nvinfo : EIATTR_SW_WAR
	.align		4
.L_39:
        /*010c*/ 	.byte	0x04, 0x36
        /*010e*/ 	.short	(.L_41 - .L_40)
.L_40:
        /*0110*/ 	.word	0x00000008
.L_41:


//--------------------- .nv.callgraph             --------------------------
	.section	.nv.callgraph,"",@"SHT_CUDA_CALLGRAPH"
	.align	4
	.sectionentsize	8
	.align		4
        /*0000*/ 	.word	0x00000000
	.align		4
        /*0004*/ 	.word	0xffffffff
	.align		4
        /*0008*/ 	.word	0x00000000
	.align		4
        /*000c*/ 	.word	0xfffffffe
	.align		4
        /*0010*/ 	.word	0x00000000
	.align		4
        /*0014*/ 	.word	0xfffffffd
	.align		4
        /*0018*/ 	.word	0x00000000
	.align		4
        /*001c*/ 	.word	0xfffffffc


//--------------------- .text._Z17maxpooling_kernelPfS_iiiiiiiiiii --------------------------
	.section	.text._Z17maxpooling_kernelPfS_iiiiiiiiiii,"ax",@progbits
	.align	128
        .global         _Z17maxpooling_kernelPfS_iiiiiiiiiii
        .type           _Z17maxpooling_kernelPfS_iiiiiiiiiii,@function
        .size           _Z17maxpooling_kernelPfS_iiiiiiiiiii,(.L_x_19 - _Z17maxpooling_kernelPfS_iiiiiiiiiii)
        .other          _Z17maxpooling_kernelPfS_iiiiiiiiiii,@"STO_CUDA_ENTRY STV_DEFAULT"
_Z17maxpooling_kernelPfS_iiiiiiiiiii:
.text._Z17maxpooling_kernelPfS_iiiiiiiiiii:
[----:B------:R-:W-:Y:S01]  /*0000*/  LDC R1, c[0x0][0x37c] ;  /* 0x0000df00ff017b82 */ /* 0x000fe20000000800 */
[----:B------:R-:W0:Y:S07]  /*0010*/  S2R R3, SR_TID.X ;  /* 0x0000000000037919 */ /* 0x000e2e0000002100 */
[----:B------:R-:W0:Y:S01]  /*0020*/  S2UR UR4, SR_CTAID.X ;  /* 0x00000000000479c3 */ /* 0x000e220000002500 */
[----:B------:R-:W1:Y:S07]  /*0030*/  LDCU UR5, c[0x0][0x3b8] ;  /* 0x00007700ff0577ac */ /* 0x000e6e0008000800 */
[----:B------:R-:W0:Y:S02]  /*0040*/  LDC R0, c[0x0][0x360] ;  /* 0x0000d800ff007b82 */ /* 0x000e240000000800 */
[----:B0-----:R-:W-:-:S05]  /*0050*/  IMAD R0, R0, UR4, R3 ;  /* 0x0000000400007c24 */ /* 0x001fca000f8e0203 */
[----:B-1----:R-:W-:-:S13]  /*0060*/  ISETP.GE.AND P0, PT, R0, UR5, PT ;  /* 0x0000000500007c0c */ /* 0x002fda000bf06270 */
[----:B------:R-:W-:Y:S05]  /*0070*/  @P0 EXIT ;  /* 0x000000000000094d */ /* 0x000fea0003800000 */
[----:B------:R-:W0:Y:S01]  /*0080*/  LDCU UR4, c[0x0][0x3a0] ;  /* 0x00007400ff0477ac */ /* 0x000e220008000800 */
[----:B------:R-:W-:Y:S01]  /*0090*/  IMAD.MOV.U32 R3, RZ, RZ, -0x800001 ;  /* 0xff7fffffff037424 */ /* 0x000fe200078e00ff */
[----:B------:R-:W1:Y:S01]  /*00a0*/  LDCU.64 UR8, c[0x0][0x358] ;  /* 0x00006b00ff0877ac */ /* 0x000e620008000a00 */
[----:B0-----:R-:W-:-:S09]  /*00b0*/  UISETP.GE.AND UP0, UPT, UR4, 0x1, UPT ;  /* 0x000000010400788c */ /* 0x001fd2000bf06270 */
[----:B-1----:R-:W-:Y:S05]  /*00c0*/  BRA.U !UP0, `(.L_x_0) ;  /* 0x0000000d08887547 */ /* 0x002fea000b800000 */
[----:B------:R-:W0:Y:S01]  /*00d0*/  LDC R4, c[0x0][0x3b4] ;  /* 0x0000ed00ff047b82 */ /* 0x000e220000000800 */
[----:B------:R-:W1:Y:S01]  /*00e0*/  LDCU UR5, c[0x0][0x39c] ;  /* 0x00007380ff0577ac */ /* 0x000e620008000800 */
[----:B------:R-:W-:Y:S01]  /*00f0*/  IABS R17, R0 ;  /* 0x0000000000117213 */ /* 0x000fe20000000000 */
[----:B------:R-:W2:Y:S05]  /*0100*/  LDCU.64 UR6, c[0x0][0x388] ;  /* 0x00007100ff0677ac */ /* 0x000eaa0008000a00 */
[----:B------:R-:W1:Y:S08]  /*0110*/  LDC R2, c[0x0][0x3a4] ;  /* 0x0000e900ff027b82 */ /* 0x000e700000000800 */
[----:B------:R-:W3:Y:S01]  /*0120*/  LDC R5, c[0x0][0x3ac] ;  /* 0x0000eb00ff057b82 */ /* 0x000ee20000000800 */
[----:B0-----:R-:W-:-:S07]  /*0130*/  IABS R9, R4 ;  /* 0x0000000400097213 */ /* 0x001fce0000000000 */
[----:B------:R-:W0:Y:S01]  /*0140*/  LDC R3, c[0x0][0x3b0] ;  /* 0x0000ec00ff037b82 */ /* 0x000e220000000800 */
[----:B------:R-:W4:Y:S01]  /*0150*/  I2F.RP R8, R9 ;  /* 0x0000000900087306 */ /* 0x000f220000209400 */
[----:B-1----:R-:W-:Y:S01]  /*0160*/  IADD3 R6, PT, PT, -R2, UR5, RZ ;  /* 0x0000000502067c10 */ /* 0x002fe2000fffe1ff */
[----:B------:R-:W1:Y:S04]  /*0170*/  LDCU UR5, c[0x0][0x398] ;  /* 0x00007300ff0577ac */ /* 0x000e680008000800 */
[----:B---3--:R-:W-:Y:S02]  /*0180*/  IMAD R11, R5, 0x2, R6 ;  /* 0x00000002050b7824 */ /* 0x008fe400078e0206 */
[----:B------:R-:W-:Y:S01]  /*0190*/  HFMA2 R6, -RZ, RZ, 0, 0 ;  /* 0x00000000ff067431 */ /* 0x000fe200000001ff */
[----:B----4-:R-:W3:Y:S01]  /*01a0*/  MUFU.RCP R8, R8 ;  /* 0x0000000800087308 */ /* 0x010ee20000001000 */
[----:B0-----:R-:W-:Y:S01]  /*01b0*/  IABS R10, R3 ;  /* 0x00000003000a7213 */ /* 0x001fe20000000000 */
[----:B-1----:R-:W-:-:S06]  /*01c0*/  UIADD3 UR4, UPT, UPT, -UR4, UR5, URZ ;  /* 0x0000000504047290 */ /* 0x002fcc000fffe1ff */
[----:B------:R-:W0:Y:S01]  /*01d0*/  I2F.RP R13, R10 ;  /* 0x0000000a000d7306 */ /* 0x000e220000209400 */
[----:B--2---:R-:W-:-:S04]  /*01e0*/  UIADD3 UR5, UP0, UPT, UR6, 0x8, URZ ;  /* 0x0000000806057890 */ /* 0x004fc8000ff1e0ff */
[----:B------:R-:W-:Y:S01]  /*01f0*/  UIADD3.X UR6, UPT, UPT, URZ, UR7, URZ, UP0, !UPT ;  /* 0x00000007ff067290 */ /* 0x000fe200087fe4ff */
[----:B---3--:R-:W-:Y:S02]  /*0200*/  VIADD R7, R8, 0xffffffe ;  /* 0x0ffffffe08077836 */ /* 0x008fe40000000000 */
[----:B------:R-:W1:Y:S04]  /*0210*/  LDC R8, c[0x0][0x3a8] ;  /* 0x0000ea00ff087b82 */ /* 0x000e680000000800 */
[----:B------:R-:W2:Y:S08]  /*0220*/  F2I.FTZ.U32.TRUNC.NTZ R7, R7 ;  /* 0x0000000700077305 */ /* 0x000eb0000021f000 */
[----:B0-----:R-:W0:Y:S01]  /*0230*/  MUFU.RCP R13, R13 ;  /* 0x0000000d000d7308 */ /* 0x001e220000001000 */
[----:B--2---:R-:W-:-:S04]  /*0240*/  IMAD.MOV R12, RZ, RZ, -R7 ;  /* 0x000000ffff0c7224 */ /* 0x004fc800078e0a07 */
[----:B------:R-:W-:Y:S01]  /*0250*/  IMAD R15, R12, R9, RZ ;  /* 0x000000090c0f7224 */ /* 0x000fe200078e02ff */
[----:B------:R-:W-:Y:S02]  /*0260*/  IABS R12, R11 ;  /* 0x0000000b000c7213 */ /* 0x000fe40000000000 */
[----:B------:R-:W-:Y:S01]  /*0270*/  LOP3.LUT R11, R11, R4, RZ, 0x3c, !PT ;  /* 0x000000040b0b7212 */ /* 0x000fe200078e3cff */
[----:B------:R-:W-:-:S03]  /*0280*/  IMAD.HI.U32 R6, R7, R15, R6 ;  /* 0x0000000f07067227 */ /* 0x000fc600078e0006 */
[----:B------:R-:W-:-:S03]  /*0290*/  ISETP.GE.AND P2, PT, R11, RZ, PT ;  /* 0x000000ff0b00720c */ /* 0x000fc60003f46270 */
[----:B------:R-:W-:-:S04]  /*02a0*/  IMAD.HI.U32 R6, R6, R12, RZ ;  /* 0x0000000c06067227 */ /* 0x000fc800078e00ff */
[----:B------:R-:W-:-:S04]  /*02b0*/  IMAD.MOV R7, RZ, RZ, -R6 ;  /* 0x000000ffff077224 */ /* 0x000fc800078e0a06 */
[----:B------:R-:W-:Y:S02]  /*02c0*/  IMAD R12, R9, R7, R12 ;  /* 0x00000007090c7224 */ /* 0x000fe400078e020c */
[----:B0-----:R-:W-:-:S03]  /*02d0*/  VIADD R7, R13, 0xffffffe ;  /* 0x0ffffffe0d077836 */ /* 0x001fc60000000000 */
[----:B------:R-:W-:-:S03]  /*02e0*/  ISETP.GT.U32.AND P1, PT, R9, R12, PT ;  /* 0x0000000c0900720c */ /* 0x000fc60003f24070 */
[----:B------:R-:W0:Y:S10]  /*02f0*/  F2I.FTZ.U32.TRUNC.NTZ R7, R7 ;  /* 0x0000000700077305 */ /* 0x000e34000021f000 */
[----:B------:R-:W-:-:S02]  /*0300*/  @!P1 IMAD.IADD R12, R12, 0x1, -R9 ;  /* 0x000000010c0c9824 */ /* 0x000fc400078e0a09 */
[----:B------:R-:W-:Y:S01]  /*0310*/  @!P1 VIADD R6, R6, 0x1 ;  /* 0x0000000106069836 */ /* 0x000fe20000000000 */
[----:B------:R-:W-:Y:S02]  /*0320*/  ISETP.NE.AND P1, PT, R4, RZ, PT ;  /* 0x000000ff0400720c */ /* 0x000fe40003f25270 */
[----:B------:R-:W-:Y:S02]  /*0330*/  ISETP.GE.U32.AND P0, PT, R12, R9, PT ;  /* 0x000000090c00720c */ /* 0x000fe40003f06070 */
[----:B0-----:R-:W-:Y:S02]  /*0340*/  IADD3 R11, PT, PT, RZ, -R7, RZ ;  /* 0x80000007ff0b7210 */ /* 0x001fe40007ffe0ff */
[----:B-1----:R-:W-:Y:S01]  /*0350*/  LEA R12, R8, UR4, 0x1 ;  /* 0x00000004080c7c11 */ /* 0x002fe2000f8e08ff */
[----:B------:R-:W-:Y:S02]  /*0360*/  UMOV UR4, URZ ;  /* 0x000000ff00047c82 */ /* 0x000fe40008000000 */
[----:B------:R-:W-:Y:S01]  /*0370*/  IMAD R11, R11, R10, RZ ;  /* 0x0000000a0b0b7224 */ /* 0x000fe200078e02ff */
[----:B------:R-:W-:-:S02]  /*0380*/  IABS R13, R12 ;  /* 0x0000000c000d7213 */ /* 0x000fc40000000000 */
[----:B------:R-:W-:-:S03]  /*0390*/  LOP3.LUT R12, R12, R3, RZ, 0x3c, !PT ;  /* 0x000000030c0c7212 */ /* 0x000fc600078e3cff */
[----:B------:R-:W-:-:S04]  /*03a0*/  @P0 VIADD R6, R6, 0x1 ;  /* 0x0000000106060836 */ /* 0x000fc80000000000 */
[----:B------:R-:W-:Y:S02]  /*03b0*/  IMAD.MOV.U32 R9, RZ, RZ, R6 ;  /* 0x000000ffff097224 */ /* 0x000fe400078e0006 */
[----:B------:R-:W-:Y:S02]  /*03c0*/  IMAD.MOV.U32 R6, RZ, RZ, RZ ;  /* 0x000000ffff067224 */ /* 0x000fe400078e00ff */
[----:B------:R-:W-:Y:S01]  /*03d0*/  @!P2 IMAD.MOV R9, RZ, RZ, -R9 ;  /* 0x000000ffff09a224 */ /* 0x000fe200078e0a09 */
[----:B------:R-:W-:Y:S01]  /*03e0*/  @!P1 LOP3.LUT R9, RZ, R4, RZ, 0x33, !PT ;  /* 0x00000004ff099212 */ /* 0x000fe200078e33ff */
[----:B------:R-:W-:Y:S01]  /*03f0*/  IMAD.HI.U32 R6, R7, R11, R6 ;  /* 0x0000000b07067227 */ /* 0x000fe200078e0006 */
[----:B------:R-:W-:Y:S02]  /*0400*/  MOV R11, R13 ;  /* 0x0000000d000b7202 */ /* 0x000fe40000000f00 */
[----:B------:R-:W-:Y:S01]  /*0410*/  ISETP.GE.AND P2, PT, R12, RZ, PT ;  /* 0x000000ff0c00720c */ /* 0x000fe20003f46270 */
[----:B------:R-:W-:-:S02]  /*0420*/  VIADD R7, R9, 0x1 ;  /* 0x0000000109077836 */ /* 0x000fc40000000000 */
[----:B------:R-:W-:-:S03]  /*0430*/  IMAD.HI.U32 R13, R6, R11, RZ ;  /* 0x0000000b060d7227 */ /* 0x000fc600078e00ff */
[-C--:B------:R-:W-:Y:S01]  /*0440*/  IABS R6, R7.reuse ;  /* 0x0000000700067213 */ /* 0x080fe20000000000 */
[----:B------:R-:W-:Y:S01]  /*0450*/  IMAD.MOV R15, RZ, RZ, -R13 ;  /* 0x000000ffff0f7224 */ /* 0x000fe200078e0a0d */
[----:B------:R-:W-:Y:S02]  /*0460*/  IABS R18, R7 ;  /* 0x0000000700127213 */ /* 0x000fe40000000000 */
[----:B------:R-:W0:Y:S01]  /*0470*/  I2F.RP R14, R6 ;  /* 0x00000006000e7306 */ /* 0x000e220000209400 */
[----:B------:R-:W-:Y:S02]  /*0480*/  IMAD R11, R10, R15, R11 ;  /* 0x0000000f0a0b7224 */ /* 0x000fe400078e020b */
[----:B------:R-:W-:-:S03]  /*0490*/  IMAD.MOV R18, RZ, RZ, -R18 ;  /* 0x000000ffff127224 */ /* 0x000fc600078e0a12 */
[----:B------:R-:W-:Y:S02]  /*04a0*/  ISETP.GT.U32.AND P1, PT, R10, R11, PT ;  /* 0x0000000b0a00720c */ /* 0x000fe40003f24070 */
[----:B0-----:R-:W0:Y:S11]  /*04b0*/  MUFU.RCP R14, R14 ;  /* 0x0000000e000e7308 */ /* 0x001e360000001000 */
[----:B------:R-:W-:Y:S01]  /*04c0*/  @!P1 IMAD.IADD R11, R11, 0x1, -R10 ;  /* 0x000000010b0b9824 */ /* 0x000fe200078e0a0a */
[----:B------:R-:W-:-:S02]  /*04d0*/  @!P1 IADD3 R13, PT, PT, R13, 0x1, RZ ;  /* 0x000000010d0d9810 */ /* 0x000fc40007ffe0ff */
[----:B------:R-:W-:Y:S02]  /*04e0*/  ISETP.NE.AND P1, PT, R3, RZ, PT ;  /* 0x000000ff0300720c */ /* 0x000fe40003f25270 */
[----:B------:R-:W-:Y:S01]  /*04f0*/  ISETP.GE.U32.AND P0, PT, R11, R10, PT ;  /* 0x0000000a0b00720c */ /* 0x000fe20003f06070 */
[----:B0-----:R-:W-:-:S04]  /*0500*/  VIADD R10, R14, 0xffffffe ;  /* 0x0ffffffe0e0a7836 */ /* 0x001fc80000000000 */
[----:B------:R0:W1:Y:S08]  /*0510*/  F2I.FTZ.U32.TRUNC.NTZ R11, R10 ;  /* 0x0000000a000b7305 */ /* 0x000070000021f000 */
[----:B------:R-:W-:-:S04]  /*0520*/  @P0 VIADD R13, R13, 0x1 ;  /* 0x000000010d0d0836 */ /* 0x000fc80000000000 */
[----:B------:R-:W-:Y:S01]  /*0530*/  @!P2 IMAD.MOV R13, RZ, RZ, -R13 ;  /* 0x000000ffff0da224 */ /* 0x000fe200078e0a0d */
[----:B------:R-:W-:Y:S01]  /*0540*/  @!P1 LOP3.LUT R13, RZ, R3, RZ, 0x33, !PT ;  /* 0x00000003ff0d9212 */ /* 0x000fe200078e33ff */
[----:B0-----:R-:W-:-:S04]  /*0550*/  HFMA2 R10, -RZ, RZ, 0, 0 ;  /* 0x00000000ff0a7431 */ /* 0x001fc800000001ff */
[----:B------:R-:W-:Y:S02]  /*0560*/  VIADD R12, R13, 0x1 ;  /* 0x000000010d0c7836 */ /* 0x000fe40000000000 */
[----:B-1----:R-:W-:-:S03]  /*0570*/  IMAD.MOV R15, RZ, RZ, -R11 ;  /* 0x000000ffff0f7224 */ /* 0x002fc600078e0a0b */
[----:B------:R-:W-:Y:S01]  /*0580*/  IABS R14, R12 ;  /* 0x0000000c000e7213 */ /* 0x000fe20000000000 */
[----:B------:R-:W-:-:S03]  /*0590*/  IMAD R15, R15, R6, RZ ;  /* 0x000000060f0f7224 */ /* 0x000fc600078e02ff */
[----:B------:R-:W0:Y:S01]  /*05a0*/  I2F.RP R16, R14 ;  /* 0x0000000e00107306 */ /* 0x000e220000209400 */
[----:B------:R-:W-:-:S04]  /*05b0*/  IMAD.HI.U32 R10, R11, R15, R10 ;  /* 0x0000000f0b0a7227 */ /* 0x000fc800078e000a */
[----:B------:R-:W-:-:S04]  /*05c0*/  IMAD.MOV.U32 R11, RZ, RZ, R17 ;  /* 0x000000ffff0b7224 */ /* 0x000fc800078e0011 */
[----:B------:R-:W-:-:S04]  /*05d0*/  IMAD.HI.U32 R15, R10, R11, RZ ;  /* 0x0000000b0a0f7227 */ /* 0x000fc800078e00ff */
[----:B------:R-:W-:Y:S01]  /*05e0*/  IMAD R11, R15, R18, R11 ;  /* 0x000000120f0b7224 */ /* 0x000fe200078e020b */
[----:B0-----:R-:W0:Y:S04]  /*05f0*/  MUFU.RCP R16, R16 ;  /* 0x0000001000107308 */ /* 0x001e280000001000 */
[----:B------:R-:W-:-:S13]  /*0600*/  ISETP.GT.U32.AND P1, PT, R6, R11, PT ;  /* 0x0000000b0600720c */ /* 0x000fda0003f24070 */
[----:B------:R-:W-:Y:S01]  /*0610*/  @!P1 IMAD.IADD R11, R11, 0x1, -R6 ;  /* 0x000000010b0b9824 */ /* 0x000fe200078e0a06 */
[----:B------:R-:W-:Y:S01]  /*0620*/  @!P1 IADD3 R15, PT, PT, R15, 0x1, RZ ;  /* 0x000000010f0f9810 */ /* 0x000fe20007ffe0ff */
[----:B0-----:R-:W-:Y:S01]  /*0630*/  VIADD R10, R16, 0xffffffe ;  /* 0x0ffffffe100a7836 */ /* 0x001fe20000000000 */
[----:B------:R-:W-:Y:S02]  /*0640*/  ISETP.NE.AND P1, PT, R7, RZ, PT ;  /* 0x000000ff0700720c */ /* 0x000fe40003f25270 */
[----:B------:R-:W-:Y:S02]  /*0650*/  ISETP.GE.U32.AND P0, PT, R11, R6, PT ;  /* 0x000000060b00720c */ /* 0x000fe40003f06070 */
[----:B------:R-:W-:Y:S01]  /*0660*/  LOP3.LUT R6, R0, R7, RZ, 0x3c, !PT ;  /* 0x0000000700067212 */ /* 0x000fe200078e3cff */
[----:B------:R0:W1:Y:S01]  /*0670*/  F2I.FTZ.U32.TRUNC.NTZ R11, R10 ;  /* 0x0000000a000b7305 */ /* 0x000062000021f000 */
[----:B------:R-:W-:Y:S02]  /*0680*/  IABS R16, R12 ;  /* 0x0000000c00107213 */ /* 0x000fe40000000000 */
[----:B------:R-:W-:-:S03]  /*0690*/  ISETP.GE.AND P2, PT, R6, RZ, PT ;  /* 0x000000ff0600720c */ /* 0x000fc60003f46270 */
[----:B------:R-:W-:Y:S01]  /*06a0*/  IMAD.MOV R16, RZ, RZ, -R16 ;  /* 0x000000ffff107224 */ /* 0x000fe200078e0a10 */
[----:B0-----:R-:W-:-:S03]  /*06b0*/  MOV R10, RZ ;  /* 0x000000ff000a7202 */ /* 0x001fc60000000f00 */
[----:B------:R-:W-:Y:S02]  /*06c0*/  @P0 VIADD R15, R15, 0x1 ;  /* 0x000000010f0f0836 */ /* 0x000fe40000000000 */
[----:B-1----:R-:W-:-:S04]  /*06d0*/  IMAD.MOV R17, RZ, RZ, -R11 ;  /* 0x000000ffff117224 */ /* 0x002fc800078e0a0b */
[----:B------:R-:W-:Y:S01]  /*06e0*/  @!P2 IMAD.MOV R15, RZ, RZ, -R15 ;  /* 0x000000ffff0fa224 */ /* 0x000fe200078e0a0f */
[----:B------:R-:W-:Y:S01]  /*06f0*/  @!P1 LOP3.LUT R15, RZ, R7, RZ, 0x33, !PT ;  /* 0x00000007ff0f9212 */ /* 0x000fe200078e33ff */
[----:B------:R-:W-:-:S03]  /*0700*/  IMAD R7, R17, R14, RZ ;  /* 0x0000000e11077224 */ /* 0x000fc600078e02ff */
[----:B------:R-:W-:Y:S01]  /*0710*/  IABS R6, R15 ;  /* 0x0000000f00067213 */ /* 0x000fe20000000000 */
[----:B------:R-:W-:-:S04]  /*0720*/  IMAD.HI.U32 R10, R11, R7, R10 ;  /* 0x000000070b0a7227 */ /* 0x000fc800078e000a */
[----:B------:R-:W-:Y:S02]  /*0730*/  IMAD.MOV.U32 R7, RZ, RZ, R6 ;  /* 0x000000ffff077224 */ /* 0x000fe400078e0006 */
[----:B------:R-:W-:Y:S02]  /*0740*/  IMAD.MOV.U32 R11, RZ, RZ, R16 ;  /* 0x000000ffff0b7224 */ /* 0x000fe400078e0010 */
[----:B------:R-:W-:-:S04]  /*0750*/  IMAD.HI.U32 R6, R10, R7, RZ ;  /* 0x000000070a067227 */ /* 0x000fc800078e00ff */
[----:B------:R-:W-:Y:S02]  /*0760*/  IMAD R7, R6, R11, R7 ;  /* 0x0000000b06077224 */ /* 0x000fe400078e0207 */
[----:B------:R-:W-:-:S03]  /*0770*/  IMAD R9, R9, R15, R15 ;  /* 0x0000000f09097224 */ /* 0x000fc600078e020f */
[----:B------:R-:W-:Y:S01]  /*0780*/  ISETP.GT.U32.AND P1, PT, R14, R7, PT ;  /* 0x000000070e00720c */ /* 0x000fe20003f24070 */
[----:B------:R-:W-:-:S04]  /*0790*/  IMAD.IADD R9, R0, 0x1, -R9 ;  /* 0x0000000100097824 */ /* 0x000fc800078e0a09 */
[----:B------:R-:W-:Y:S01]  /*07a0*/  IMAD R4, R9, R4, -R5 ;  /* 0x0000000409047224 */ /* 0x000fe200078e0a05 */
[C---:B------:R-:W-:Y:S02]  /*07b0*/  LOP3.LUT R5, R2.reuse, 0x7ffffffc, RZ, 0xc0, !PT ;  /* 0x7ffffffc02057812 */ /* 0x040fe400078ec0ff */
[----:B------:R-:W-:Y:S01]  /*07c0*/  LOP3.LUT R2, R2, 0x3, RZ, 0xc0, !PT ;  /* 0x0000000302027812 */ /* 0x000fe200078ec0ff */
[----:B------:R-:W-:-:S04]  /*07d0*/  VIADD R9, R4, 0x3 ;  /* 0x0000000304097836 */ /* 0x000fc80000000000 */
[----:B------:R-:W-:Y:S01]  /*07e0*/  @!P1 IMAD.IADD R7, R7, 0x1, -R14 ;  /* 0x0000000107079824 */ /* 0x000fe200078e0a0e */
[----:B------:R-:W-:Y:S02]  /*07f0*/  @!P1 IADD3 R6, PT, PT, R6, 0x1, RZ ;  /* 0x0000000106069810 */ /* 0x000fe40007ffe0ff */
[----:B------:R-:W-:Y:S02]  /*0800*/  ISETP.NE.AND P1, PT, R12, RZ, PT ;  /* 0x000000ff0c00720c */ /* 0x000fe40003f25270 */
[----:B------:R-:W-:Y:S02]  /*0810*/  ISETP.GE.U32.AND P0, PT, R7, R14, PT ;  /* 0x0000000e0700720c */ /* 0x000fe40003f06070 */
[----:B------:R-:W-:-:S04]  /*0820*/  LOP3.LUT R7, R15, R12, RZ, 0x3c, !PT ;  /* 0x0000000c0f077212 */ /* 0x000fc800078e3cff */
[----:B------:R-:W-:Y:S01]  /*0830*/  ISETP.GE.AND P2, PT, R7, RZ, PT ;  /* 0x000000ff0700720c */ /* 0x000fe20003f46270 */
[----:B------:R-:W-:-:S06]  /*0840*/  IMAD.MOV R7, RZ, RZ, -R5 ;  /* 0x000000ffff077224 */ /* 0x000fcc00078e0a05 */
[----:B------:R-:W-:-:S06]  /*0850*/  @P0 VIADD R6, R6, 0x1 ;  /* 0x0000000106060836 */ /* 0x000fcc0000000000 */
[----:B------:R-:W-:Y:S01]  /*0860*/  @!P2 IMAD.MOV R6, RZ, RZ, -R6 ;  /* 0x000000ffff06a224 */ /* 0x000fe200078e0a06 */
[----:B------:R-:W-:-:S05]  /*0870*/  @!P1 LOP3.LUT R6, RZ, R12, RZ, 0x33, !PT ;  /* 0x0000000cff069212 */ /* 0x000fca00078e33ff */
[----:B------:R-:W-:-:S05]  /*0880*/  IMAD R10, R13, R6, R6 ;  /* 0x000000060d0a7224 */ /* 0x000fca00078e0206 */
[----:B------:R-:W-:-:S05]  /*0890*/  IADD3 R10, PT, PT, R15, -R10, RZ ;  /* 0x8000000a0f0a7210 */ /* 0x000fca0007ffe0ff */
[----:B------:R-:W-:Y:S02]  /*08a0*/  IMAD R8, R10, R3, -R8 ;  /* 0x000000030a087224 */ /* 0x000fe400078e0a08 */
[----:B------:R-:W-:-:S07]  /*08b0*/  IMAD.MOV.U32 R3, RZ, RZ, -0x800001 ;  /* 0xff7fffffff037424 */ /* 0x000fce00078e00ff */
.L_x_17:
[----:B------:R-:W0:Y:S01]  /*08c0*/  LDC.64 R10, c[0x0][0x3a0] ;  /* 0x0000e800ff0a7b82 */ /* 0x000e220000000a00 */
[----:B------:R-:W1:Y:S01]  /*08d0*/  LDCU UR7, c[0x0][0x398] ;  /* 0x00007300ff0777ac */ /* 0x000e620008000800 */
[----:B------:R-:W-:Y:S01]  /*08e0*/  IADD3 R13, PT, PT, R8, UR4, RZ ;  /* 0x00000004080d7c10 */ /* 0x000fe2000fffe0ff */
[----:B------:R-:W-:Y:S01]  /*08f0*/  BSSY.RECONVERGENT B0, `(.L_x_1) ;  /* 0x000005e000007945 */ /* 0x000fe20003800200 */
[----:B------:R-:W-:Y:S01]  /*0900*/  UIADD3 UR4, UPT, UPT, UR4, 0x1, URZ ;  /* 0x0000000104047890 */ /* 0x000fe2000fffe0ff */
[----:B0-----:R-:W-:-:S05]  /*0910*/  ISETP.GE.AND P0, PT, R11, 0x1, PT ;  /* 0x000000010b00780c */ /* 0x001fca0003f06270 */
[----:B------:R-:W-:Y:S02]  /*0920*/  ISETP.NE.AND P4, PT, R10, UR4, PT ;  /* 0x000000040a007c0c */ /* 0x000fe4000bf85270 */
[----:B------:R-:W-:-:S04]  /*0930*/  ISETP.LT.OR P0, PT, R13, RZ, !P0 ;  /* 0x000000ff0d00720c */ /* 0x000fc80004701670 */
[----:B-1----:R-:W-:-:S13]  /*0940*/  ISETP.GE.OR P0, PT, R13, UR7, P0 ;  /* 0x000000070d007c0c */ /* 0x002fda0008706670 */
[----:B------:R-:W-:Y:S05]  /*0950*/  @P0 BRA `(.L_x_2) ;  /* 0x00000004005c0947 */ /* 0x000fea0003800000 */
[----:B------:R-:W-:Y:S01]  /*0960*/  ISETP.GE.U32.AND P0, PT, R11, 0x4, PT ;  /* 0x000000040b00780c */ /* 0x000fe20003f06070 */
[----:B------:R-:W-:Y:S02]  /*0970*/  IMAD R13, R6, UR7, R13 ;  /* 0x00000007060d7c24 */ /* 0x000fe4000f8e020d */
[----:B------:R-:W-:-:S10]  /*0980*/  IMAD.MOV.U32 R15, RZ, RZ, RZ ;  /* 0x000000ffff0f7224 */ /* 0x000fd400078e00ff */
[----:B------:R-:W-:Y:S05]  /*0990*/  @!P0 BRA `(.L_x_3) ;  /* 0x0000000000c48947 */ /* 0x000fea0003800000 */
[----:B------:R-:W0:Y:S01]  /*09a0*/  LDC R17, c[0x0][0x39c] ;  /* 0x0000e700ff117b82 */ /* 0x000e220000000800 */
[----:B------:R-:W1:Y:S01]  /*09b0*/  LDCU UR10, c[0x0][0x39c] ;  /* 0x00007380ff0a77ac */ /* 0x000e620008000800 */
[----:B------:R-:W-:Y:S02]  /*09c0*/  IMAD.MOV.U32 R12, RZ, RZ, R9 ;  /* 0x000000ffff0c7224 */ /* 0x000fe400078e0009 */
[----:B------:R-:W-:Y:S02]  /*09d0*/  IMAD.MOV.U32 R14, RZ, RZ, R7 ;  /* 0x000000ffff0e7224 */ /* 0x000fe400078e0007 */
[----:B-1----:R-:W-:-:S07]  /*09e0*/  IMAD R15, R13, UR10, R4 ;  /* 0x0000000a0d0f7c24 */ /* 0x002fce000f8e0204 */
.L_x_12:
[C---:B------:R-:W-:Y:S01]  /*09f0*/  IADD3 R10, PT, PT, R12.reuse, -0x3, RZ ;  /* 0xfffffffd0c0a7810 */ /* 0x040fe20007ffe0ff */
[C---:B------:R-:W-:Y:S01]  /*0a00*/  VIADD R11, R12.reuse, 0xffffffff ;  /* 0xffffffff0c0b7836 */ /* 0x040fe20000000000 */
[CC--:B0-----:R-:W-:Y:S01]  /*0a10*/  ISETP.GE.AND P2, PT, R12.reuse, R17.reuse, PT ;  /* 0x000000110c00720c */ /* 0x0c1fe20003f46270 */
[----:B------:R-:W-:Y:S01]  /*0a20*/  VIADD R16, R12, 0xfffffffe ;  /* 0xfffffffe0c107836 */ /* 0x000fe20000000000 */
[-C--:B------:R-:W-:Y:S01]  /*0a30*/  ISETP.GE.AND P1, PT, R10, R17.reuse, PT ;  /* 0x000000110a00720c */ /* 0x080fe20003f26270 */
[----:B------:R-:W-:Y:S01]  /*0a40*/  VIADD R14, R14, 0x4 ;  /* 0x000000040e0e7836 */ /* 0x000fe20000000000 */
[C---:B------:R-:W-:Y:S01]  /*0a50*/  ISETP.GE.AND P3, PT, R11.reuse, R17, PT ;  /* 0x000000110b00720c */ /* 0x040fe20003f66270 */
[----:B------:R-:W-:Y:S01]  /*0a60*/  BSSY.RECONVERGENT B1, `(.L_x_4) ;  /* 0x000000e000017945 */ /* 0x000fe20003800200 */
[----:B------:R-:W-:Y:S02]  /*0a70*/  ISETP.LT.OR P1, PT, R10, RZ, P1 ;  /* 0x000000ff0a00720c */ /* 0x000fe40000f21670 */
[----:B------:R-:W-:Y:S01]  /*0a80*/  ISETP.LT.OR P3, PT, R11, RZ, P3 ;  /* 0x000000ff0b00720c */ /* 0x000fe20001f61670 */
[----:B------:R-:W-:Y:S01]  /*0a90*/  IMAD.U32 R11, RZ, RZ, UR6 ;  /* 0x00000006ff0b7e24 */ /* 0x000fe2000f8e00ff */
[----:B------:R-:W-:-:S02]  /*0aa0*/  MOV R10, UR5 ;  /* 0x00000005000a7c02 */ /* 0x000fc40008000f00 */
[----:B------:R-:W-:Y:S02]  /*0ab0*/  ISETP.GE.AND P0, PT, R16, R17, PT ;  /* 0x000000111000720c */ /* 0x000fe40003f06270 */
[----:B------:R-:W-:Y:S01]  /*0ac0*/  ISETP.NE.AND P5, PT, R14, RZ, PT ;  /* 0x000000ff0e00720c */ /* 0x000fe20003fa5270 */
[----:B------:R-:W-:Y:S01]  /*0ad0*/  IMAD.WIDE R10, R15, 0x4, R10 ;  /* 0x000000040f0a7825 */ /* 0x000fe200078e020a */
[----:B------:R-:W-:Y:S02]  /*0ae0*/  ISETP.LT.OR P0, PT, R16, RZ, P0 ;  /* 0x000000ff1000720c */ /* 0x000fe40000701670 */
[----:B------:R-:W-:Y:S01]  /*0af0*/  ISETP.LT.OR P2, PT, R12, RZ, P2 ;  /* 0x000000ff0c00720c */ /* 0x000fe20001741670 */
[----:B------:R-:W-:-:S12]  /*0b00*/  @P1 BRA `(.L_x_5) ;  /* 0x00000000000c1947 */ /* 0x000fd80003800000 */
[----:B------:R-:W2:Y:S02]  /*0b10*/  LDG.E R16, desc[UR8][R10.64+-0x8] ;  /* 0xfffff8080a107981 */ /* 0x000ea4000c1e1900 */
[----:B--2---:R-:W-:-:S13]  /*0b20*/  FSETP.GT.AND P1, PT, R16, R3, PT ;  /* 0x000000031000720b */ /* 0x004fda0003f24000 */
[----:B------:R-:W-:-:S07]  /*0b30*/  @P1 IMAD.MOV.U32 R3, RZ, RZ, R16 ;  /* 0x000000ffff031224 */ /* 0x000fce00078e0010 */
.L_x_5:
[----:B------:R-:W-:Y:S05]  /*0b40*/  BSYNC.RECONVERGENT B1 ;  /* 0x0000000000017941 */ /* 0x000fea0003800200 */
.L_x_4:
[----:B------:R-:W-:Y:S04]  /*0b50*/  BSSY.RECONVERGENT B1, `(.L_x_6) ;  /* 0x0000005000017945 */ /* 0x000fe80003800200 */
[----:B------:R-:W-:Y:S05]  /*0b60*/  @P0 BRA `(.L_x_7) ;  /* 0x00000000000c0947 */ /* 0x000fea0003800000 */
[----:B------:R-:W2:Y:S02]  /*0b70*/  LDG.E R16, desc[UR8][R10.64+-0x4] ;  /* 0xfffffc080a107981 */ /* 0x000ea4000c1e1900 */
[----:B--2---:R-:W-:-:S13]  /*0b80*/  FSETP.GT.AND P0, PT, R16, R3, PT ;  /* 0x000000031000720b */ /* 0x004fda0003f04000 */
[----:B------:R-:W-:-:S07]  /*0b90*/  @P0 IMAD.MOV.U32 R3, RZ, RZ, R16 ;  /* 0x000000ffff030224 */ /* 0x000fce00078e0010 */
.L_x_7:
[----:B------:R-:W-:Y:S05]  /*0ba0*/  BSYNC.RECONVERGENT B1 ;  /* 0x0000000000017941 */ /* 0x000fea0003800200 */
.L_x_6:
[----:B------:R-:W-:Y:S04]  /*0bb0*/  BSSY.RECONVERGENT B1, `(.L_x_8) ;  /* 0x0000005000017945 */ /* 0x000fe80003800200 */
[----:B------:R-:W-:Y:S05]  /*0bc0*/  @P3 BRA `(.L_x_9) ;  /* 0x00000000000c3947 */ /* 0x000fea0003800000 */
[----:B------:R-:W2:Y:S02]  /*0bd0*/  LDG.E R16, desc[UR8][R10.64] ;  /* 0x000000080a107981 */ /* 0x000ea4000c1e1900 */
[----:B--2---:R-:W-:-:S13]  /*0be0*/  FSETP.GT.AND P0, PT, R16, R3, PT ;  /* 0x000000031000720b */ /* 0x004fda0003f04000 */
[----:B------:R-:W-:-:S07]  /*0bf0*/  @P0 MOV R3, R16 ;  /* 0x0000001000030202 */ /* 0x000fce0000000f00 */
.L_x_9:
[----:B------:R-:W-:Y:S05]  /*0c00*/  BSYNC.RECONVERGENT B1 ;  /* 0x0000000000017941 */ /* 0x000fea0003800200 */
.L_x_8:
[----:B------:R-:W-:Y:S04]  /*0c10*/  BSSY.RECONVERGENT B1, `(.L_x_10) ;  /* 0x0000005000017945 */ /* 0x000fe80003800200 */
[----:B------:R-:W-:Y:S05]  /*0c20*/  @P2 BRA `(.L_x_11) ;  /* 0x00000000000c2947 */ /* 0x000fea0003800000 */
[----:B------:R-:W2:Y:S02]  /*0c30*/  LDG.E R10, desc[UR8][R10.64+0x4] ;  /* 0x000004080a0a7981 */ /* 0x000ea4000c1e1900 */
[----:B--2---:R-:W-:-:S13]  /*0c40*/  FSETP.GT.AND P0, PT, R10, R3, PT ;  /* 0x000000030a00720b */ /* 0x004fda0003f04000 */
[----:B------:R-:W-:-:S07]  /*0c50*/  @P0 IMAD.MOV.U32 R3, RZ, RZ, R10 ;  /* 0x000000ffff030224 */ /* 0x000fce00078e000a */
.L_x_11:
[----:B------:R-:W-:Y:S05]  /*0c60*/  BSYNC.RECONVERGENT B1 ;  /* 0x0000000000017941 */ /* 0x000fea0003800200 */
.L_x_10:
[----:B------:R-:W-:Y:S02]  /*0c70*/  VIADD R12, R12, 0x4 ;  /* 0x000000040c0c7836 */ /* 0x000fe40000000000 */
[----:B------:R-:W-:Y:S01]  /*0c80*/  VIADD R15, R15, 0x4 ;  /* 0x000000040f0f7836 */ /* 0x000fe20000000000 */
[----:B------:R-:W-:Y:S06]  /*0c90*/  @P5 BRA `(.L_x_12) ;  /* 0xfffffffc00545947 */ /* 0x000fec000383ffff */
[----:B------:R-:W-:-:S07]  /*0ca0*/  MOV R15, R5 ;  /* 0x00000005000f7202 */ /* 0x000fce0000000f00 */
.L_x_3:
[----:B------:R-:W-:-:S13]  /*0cb0*/  ISETP.NE.AND P0, PT, R2, RZ, PT ;  /* 0x000000ff0200720c */ /* 0x000fda0003f05270 */
[----:B------:R-:W-:Y:S05]  /*0cc0*/  @!P0 BRA `(.L_x_2) ;  /* 0x0000000000808947 */ /* 0x000fea0003800000 */
[----:B------:R-:W0:Y:S01]  /*0cd0*/  LDC R17, c[0x0][0x39c] ;  /* 0x0000e700ff117b82 */ /* 0x000e220000000800 */
[----:B------:R-:W-:Y:S01]  /*0ce0*/  IMAD.IADD R12, R4, 0x1, R15 ;  /* 0x00000001040c7824 */ /* 0x000fe200078e020f */
[----:B------:R-:W-:Y:S01]  /*0cf0*/  BSSY.RECONVERGENT B1, `(.L_x_13) ;  /* 0x000000b000017945 */ /* 0x000fe20003800200 */
[----:B------:R-:W-:-:S05]  /*0d00*/  ISETP.NE.AND P1, PT, R2, 0x1, PT ;  /* 0x000000010200780c */ /* 0x000fca0003f25270 */
[----:B------:R-:W1:Y:S01]  /*0d10*/  LDC.64 R10, c[0x0][0x388] ;  /* 0x0000e200ff0a7b82 */ /* 0x000e620000000a00 */
[-C--:B0-----:R-:W-:Y:S01]  /*0d20*/  ISETP.GE.AND P0, PT, R12, R17.reuse, PT ;  /* 0x000000110c00720c */ /* 0x081fe20003f06270 */
[----:B------:R-:W-:-:S03]  /*0d30*/  IMAD R13, R13, R17, R12 ;  /* 0x000000110d0d7224 */ /* 0x000fc600078e020c */
[----:B------:R-:W-:Y:S01]  /*0d40*/  ISETP.LT.OR P0, PT, R12, RZ, P0 ;  /* 0x000000ff0c00720c */ /* 0x000fe20000701670 */
[----:B-1----:R-:W-:-:S12]  /*0d50*/  IMAD.WIDE R10, R13, 0x4, R10 ;  /* 0x000000040d0a7825 */ /* 0x002fd800078e020a */
[----:B------:R-:W-:Y:S05]  /*0d60*/  @P0 BRA `(.L_x_14) ;  /* 0x00000000000c0947 */ /* 0x000fea0003800000 */
[----:B------:R-:W2:Y:S02]  /*0d70*/  LDG.E R14, desc[UR8][R10.64] ;  /* 0x000000080a0e7981 */ /* 0x000ea4000c1e1900 */
[----:B--2---:R-:W-:-:S13]  /*0d80*/  FSETP.GT.AND P0, PT, R14, R3, PT ;  /* 0x000000030e00720b */ /* 0x004fda0003f04000 */
[----:B------:R-:W-:-:S07]  /*0d90*/  @P0 IMAD.MOV.U32 R3, RZ, RZ, R14 ;  /* 0x000000ffff030224 */ /* 0x000fce00078e000e */
.L_x_14:
[----:B------:R-:W-:Y:S05]  /*0da0*/  BSYNC.RECONVERGENT B1 ;  /* 0x0000000000017941 */ /* 0x000fea0003800200 */
.L_x_13:
[----:B------:R-:W-:Y:S05]  /*0db0*/  @!P1 BRA `(.L_x_2) ;  /* 0x0000000000449947 */ /* 0x000fea0003800000 */
[C---:B------:R-:W-:Y:S01]  /*0dc0*/  VIADD R13, R12.reuse, 0x2 ;  /* 0x000000020c0d7836 */ /* 0x040fe20000000000 */
[----:B------:R-:W-:Y:S01]  /*0dd0*/  IADD3 R12, PT, PT, R12, 0x1, RZ ;  /* 0x000000010c0c7810 */ /* 0x000fe20007ffe0ff */
[----:B------:R-:W-:Y:S03]  /*0de0*/  BSSY.RECONVERGENT B1, `(.L_x_15) ;  /* 0x000000a000017945 */ /* 0x000fe60003800200 */
[CC--:B------:R-:W-:Y:S02]  /*0df0*/  ISETP.GE.AND P0, PT, R12.reuse, R17.reuse, PT ;  /* 0x000000110c00720c */ /* 0x0c0fe40003f06270 */
[C---:B------:R-:W-:Y:S02]  /*0e00*/  ISETP.GE.AND P1, PT, R13.reuse, R17, PT ;  /* 0x000000110d00720c */ /* 0x040fe40003f26270 */
[----:B------:R-:W-:Y:S02]  /*0e10*/  ISETP.LT.OR P0, PT, R12, RZ, P0 ;  /* 0x000000ff0c00720c */ /* 0x000fe40000701670 */
[----:B------:R-:W-:-:S04]  /*0e20*/  ISETP.LT.OR P1, PT, R13, RZ, P1 ;  /* 0x000000ff0d00720c */ /* 0x000fc80000f21670 */
[----:B------:R-:W-:-:S07]  /*0e30*/  ISETP.EQ.OR P1, PT, R2, 0x2, P1 ;  /* 0x000000020200780c */ /* 0x000fce0000f22670 */
[----:B------:R-:W-:Y:S06]  /*0e40*/  @P0 BRA `(.L_x_16) ;  /* 0x00000000000c0947 */ /* 0x000fec0003800000 */
[----:B------:R-:W2:Y:S02]  /*0e50*/  LDG.E R12, desc[UR8][R10.64+0x4] ;  /* 0x000004080a0c7981 */ /* 0x000ea4000c1e1900 */
[----:B--2---:R-:W-:-:S13]  /*0e60*/  FSETP.GT.AND P0, PT, R12, R3, PT ;  /* 0x000000030c00720b */ /* 0x004fda0003f04000 */
[----:B------:R-:W-:-:S07]  /*0e70*/  @P0 IMAD.MOV.U32 R3, RZ, RZ, R12 ;  /* 0x000000ffff030224 */ /* 0x000fce00078e000c */
.L_x_16:
[----:B------:R-:W-:Y:S05]  /*0e80*/  BSYNC.RECONVERGENT B1 ;  /* 0x0000000000017941 */ /* 0x000fea0003800200 */
.L_x_15:
[----:B------:R-:W-:Y:S05]  /*0e90*/  @P1 BRA `(.L_x_2) ;  /* 0x00000000000c1947 */ /* 0x000fea0003800000 */
[----:B------:R-:W2:Y:S02]  /*0ea0*/  LDG.E R10, desc[UR8][R10.64+0x8] ;  /* 0x000008080a0a7981 */ /* 0x000ea4000c1e1900 */
[----:B--2---:R-:W-:-:S13]  /*0eb0*/  FSETP.GT.AND P0, PT, R10, R3, PT ;  /* 0x000000030a00720b */ /* 0x004fda0003f04000 */
[----:B------:R-:W-:-:S07]  /*0ec0*/  @P0 IMAD.MOV.U32 R3, RZ, RZ, R10 ;  /* 0x000000ffff030224 */ /* 0x000fce00078e000a */
.L_x_2:
[----:B------:R-:W-:Y:S05]  /*0ed0*/  BSYNC.RECONVERGENT B0 ;  /* 0x0000000000007941 */ /* 0x000fea0003800200 */
.L_x_1:
[----:B------:R-:W-:Y:S05]  /*0ee0*/  @P4 BRA `(.L_x_17) ;  /* 0xfffffff800744947 */ /* 0x000fea000383ffff */
.L_x_0:
[----:B------:R-:W0:Y:S02]  /*0ef0*/  LDC.64 R4, c[0x0][0x380] ;  /* 0x0000e000ff047b82 */ /* 0x000e240000000a00 */
[----:B0-----:R-:W-:-:S05]  /*0f00*/  IMAD.WIDE R4, R0, 0x4, R4 ;  /* 0x0000000400047825 */ /* 0x001fca00078e0204 */
[----:B------:R-:W-:Y:S01]  /*0f10*/  STG.E desc[UR8][R4.64], R3 ;  /* 0x0000000304007986 */ /* 0x000fe2000c101908 */
[----:B------:R-:W-:Y:S05]  /*0f20*/  EXIT ;  /* 0x000000000000794d */ /* 0x000fea0003800000 */
.L_x_18:
[----:B------:R-:W-:-:S00]  /*0f30*/  BRA `(.L_x_18) ;  /* 0xfffffffc00fc7947 */ /* 0x000fc0000383ffff */
[----:B------:R-:W-:-:S00]  /*0f40*/  NOP ;  /* 0x0000000000007918 */ /* 0x000fc00000000000 */
        /* <DEDUP_REMOVED lines=11> */
.L_x_19:


//--------------------- .nv.shared.reserved.0     --------------------------
	.section	.nv.shared.reserved.0,"aw",@nobits
	.weak		__nv_reservedSMEM_offset_0_alias
	.size		__nv_reservedSMEM_offset_0_alias, 0, 64
	.other		__nv_reservedSMEM_offset_0_alias,@"STO_CUDA_RESERVED_SHARED STV_DEFAULT"
__nv_reservedSMEM_offset_0_alias:
	.zero		0
	.zero		64


//--------------------- .nv.constant0._Z17maxpooling_kernelPfS_iiiiiiiiiii --------------------------
	.section	.nv.constant0._Z17maxpooling_kernelPfS_iiiiiiiiiii,"a",@progbits
	.sectionflags	@""
	.align	4
.nv.constant0._Z17maxpooling_kernelPfS_iiiiiiiiiii:
	.zero		956


//--------------------- SYMBOLS --------------------------

	.type		.nv.reservedSmem.offset0,@object
	.size		.nv.reservedSmem.offset0,0x4
